	.headerflags	@"EF_CUDA_TEXMODE_UNIFIED EF_CUDA_64BIT_ADDRESS EF_CUDA_ACCELERATORS EF_CUDA_SM90 EF_CUDA_VIRTUAL_SM(EF_CUDA_SM90)"
	.elftype	@"ET_EXEC"


//--------------------- .nv.info                  --------------------------
	.section	.nv.info,"",@"SHT_CUDA_INFO"
	.align	4


	//----- nvinfo : EIATTR_REGCOUNT
	.align		4
        /*0000*/ 	.byte	0x04, 0x2f
        /*0002*/ 	.short	(.L_1 - .L_0)
	.align		4
.L_0:
        /*0004*/ 	.word	index@(triton_poi_fused_convolution_48)
        /*0008*/ 	.word	0x0000000a


	//----- nvinfo : EIATTR_MIN_STACK_SIZE
	.align		4
.L_1:
        /*000c*/ 	.byte	0x04, 0x12
        /*000e*/ 	.short	(.L_3 - .L_2)
	.align		4
.L_2:
        /*0010*/ 	.word	index@(triton_poi_fused_convolution_48)
        /*0014*/ 	.word	0x00000000


	//----- nvinfo : EIATTR_FRAME_SIZE
	.align		4
.L_3:
        /*0018*/ 	.byte	0x04, 0x11
        /*001a*/ 	.short	(.L_5 - .L_4)
	.align		4
.L_4:
        /*001c*/ 	.word	index@(triton_poi_fused_convolution_48)
        /*0020*/ 	.word	0x00000000


	//----- nvinfo : EIATTR_MIN_STACK_SIZE
	.align		4
.L_5:
        /*0024*/ 	.byte	0x04, 0x12
        /*0026*/ 	.short	(.L_7 - .L_6)
	.align		4
.L_6:
        /*0028*/ 	.word	index@(triton_poi_fused_convolution_48)
        /*002c*/ 	.word	0x00000000
.L_7:


//--------------------- .nv.info.triton_poi_fused_convolution_48 --------------------------
	.section	.nv.info.triton_poi_fused_convolution_48,"",@"SHT_CUDA_INFO"
	.sectionflags	@""
	.align	4


	//----- nvinfo : EIATTR_CUDA_API_VERSION
	.align		4
        /*0000*/ 	.byte	0x04, 0x37
        /*0002*/ 	.short	(.L_9 - .L_8)
.L_8:
        /*0004*/ 	.word	0x0000007c


	//----- nvinfo : EIATTR_KPARAM_INFO
	.align		4
.L_9:
        /*0008*/ 	.byte	0x04, 0x17
        /*000a*/ 	.short	(.L_11 - .L_10)
.L_10:
        /*000c*/ 	.word	0x00000000
        /*0010*/ 	.short	0x0002
        /*0012*/ 	.short	0x0010
        /*0014*/ 	.byte	0x00, 0xf0, 0x11, 0x00


	//----- nvinfo : EIATTR_KPARAM_INFO
	.align		4
.L_11:
        /*0018*/ 	.byte	0x04, 0x17
        /*001a*/ 	.short	(.L_13 - .L_12)
.L_12:
        /*001c*/ 	.word	0x00000000
        /*0020*/ 	.short	0x0001
        /*0022*/ 	.short	0x0008
        /*0024*/ 	.byte	0x00, 0xf4, 0x21, 0x00


	//----- nvinfo : EIATTR_KPARAM_INFO
	.align		4
.L_13:
        /*0028*/ 	.byte	0x04, 0x17
        /*002a*/ 	.short	(.L_15 - .L_14)
.L_14:
        /*002c*/ 	.word	0x00000000
        /*0030*/ 	.short	0x0000
        /*0032*/ 	.short	0x0000
        /*0034*/ 	.byte	0x00, 0xf4, 0x21, 0x00


	//----- nvinfo : EIATTR_SPARSE_MMA_MASK
	.align		4
.L_15:
        /*0038*/ 	.byte	0x03, 0x50
        /*003a*/ 	.short	0x0000


	//----- nvinfo : EIATTR_MAXREG_COUNT
	.align		4
        /*003c*/ 	.byte	0x03, 0x1b
        /*003e*/ 	.short	0x00ff


	//----- nvinfo : EIATTR_EXIT_INSTR_OFFSETS
	.align		4
        /*0040*/ 	.byte	0x04, 0x1c
        /*0042*/ 	.short	(.L_17 - .L_16)


	//   ....[0]....
.L_16:
        /*0044*/ 	.word	0x000000f0


	//----- nvinfo : EIATTR_REQNTID
	.align		4
.L_17:
        /*0048*/ 	.byte	0x04, 0x10
        /*004a*/ 	.short	(.L_19 - .L_18)
.L_18:
        /*004c*/ 	.word	0x00000080
        /*0050*/ 	.word	0x00000001
        /*0054*/ 	.word	0x00000001


	//----- nvinfo : EIATTR_CBANK_PARAM_SIZE
	.align		4
.L_19:
        /*0058*/ 	.byte	0x03, 0x19
        /*005a*/ 	.short	0x0014


	//----- nvinfo : EIATTR_PARAM_CBANK
	.align		4
        /*005c*/ 	.byte	0x04, 0x0a
        /*005e*/ 	.short	(.L_21 - .L_20)
	.align		4
.L_20:
        /*0060*/ 	.word	index@(.nv.constant0.triton_poi_fused_convolution_48)
        /*0064*/ 	.short	0x0210
        /*0066*/ 	.short	0x0014


	//----- nvinfo : EIATTR_SW_WAR
	.align		4
.L_21:
        /*0068*/ 	.byte	0x04, 0x36
        /*006a*/ 	.short	(.L_23 - .L_22)
.L_22:
        /*006c*/ 	.word	0x00000008
.L_23:


//--------------------- .nv.callgraph             --------------------------
	.section	.nv.callgraph,"",@"SHT_CUDA_CALLGRAPH"
	.align	4
	.sectionentsize	8
	.align		4
        /*0000*/ 	.word	0x00000000
	.align		4
        /*0004*/ 	.word	0xffffffff
	.align		4
        /*0008*/ 	.word	0x00000000
	.align		4
        /*000c*/ 	.word	0xfffffffe
	.align		4
        /*0010*/ 	.word	0x00000000
	.align		4
        /*0014*/ 	.word	0xfffffffd
	.align		4
        /*0018*/ 	.word	0x00000000
	.align		4
        /*001c*/ 	.word	0xfffffffc


//--------------------- .text.triton_poi_fused_convolution_48 --------------------------
	.section	.text.triton_poi_fused_convolution_48,"ax",@progbits
	.align	128
        .global         triton_poi_fused_convolution_48
        .type           triton_poi_fused_convolution_48,@function
        .size           triton_poi_fused_convolution_48,(.L_x_1 - triton_poi_fused_convolution_48)
        .other          triton_poi_fused_convolution_48,@"STO_CUDA_ENTRY STV_DEFAULT"
triton_poi_fused_convolution_48:
.text.triton_poi_fused_convolution_48:
[----:B------:R-:W-:Y:S01]  /*0000*/  LDC R1, c[0x0][0x28] ;  /* 0x00000a00ff017b82 */ /* 0x000fe20000000800 */
[----:B------:R-:W1:Y:S07]  /*0010*/  S2R R0, SR_TID.X ;  /* 0x0000000000007919 */ /* 0x000e6e0000002100 */
[----:B------:R-:W2:Y:S01]  /*0020*/  LDC.64 R2, c[0x0][0x210] ;  /* 0x00008400ff027b82 */ /* 0x000ea20000000a00 */
[----:B------:R-:W-:Y:S01]  /*0030*/  ULDC.64 UR4, c[0x0][0x208] ;  /* 0x0000820000047ab9 */ /* 0x000fe20000000a00 */
[----:B------:R-:W3:Y:S06]  /*0040*/  S2R R7, SR_CTAID.X ;  /* 0x0000000000077919 */ /* 0x000eec0000002500 */
[----:B------:R-:W4:Y:S01]  /*0050*/  LDC.64 R4, c[0x0][0x218] ;  /* 0x00008600ff047b82 */ /* 0x000f220000000a00 */
[----:B-1----:R-:W-:Y:S01]  /*0060*/  SHF.L.U32 R0, R0, 0x1, RZ ;  /* 0x0000000100007819 */ /* 0x002fe200000006ff */
[----:B----4-:R-:W4:Y:S03]  /*0070*/  LDG.E R4, desc[UR4][R4.64] ;  /* 0x0000000404047981 */ /* 0x010f26000c1e1900 */
[----:B------:R-:W-:-:S04]  /*0080*/  LOP3.LUT R0, R0, 0xfe, RZ, 0xc0, !PT ;  /* 0x000000fe00007812 */ /* 0x000fc800078ec0ff */
[----:B---3--:R-:W-:-:S05]  /*0090*/  LEA R7, R7, R0, 0x8 ;  /* 0x0000000007077211 */ /* 0x008fca00078e40ff */
[----:B--2---:R-:W-:-:S05]  /*00a0*/  IMAD.WIDE R2, R7, 0x4, R2 ;  /* 0x0000000407027825 */ /* 0x004fca00078e0202 */
[----:B------:R-:W4:Y:S02]  /*00b0*/  LDG.E.64 R6, desc[UR4][R2.64] ;  /* 0x0000000402067981 */ /* 0x000f24000c1e1b00 */
[--C-:B----4-:R-:W-:Y:S01]  /*00c0*/  FADD R6, R6, R4.reuse ;  /* 0x0000000406067221 */ /* 0x110fe20000000000 */
[----:B------:R-:W-:-:S05]  /*00d0*/  FADD R7, R7, R4 ;  /* 0x0000000407077221 */ /* 0x000fca0000000000 */
[----:B------:R-:W-:Y:S01]  /*00e0*/  STG.E.64 desc[UR4][R2.64], R6 ;  /* 0x0000000602007986 */ /* 0x000fe2000c101b04 */
[----:B------:R-:W-:Y:S05]  /*00f0*/  EXIT ;  /* 0x000000000000794d */ /* 0x000fea0003800000 */
.L_x_0:
[----:B------:R-:W-:-:S00]  /*0100*/  BRA `(.L_x_0) ;  /* 0xfffffffc00fc7947 */ /* 0x000fc0000383ffff */
[----:B------:R-:W-:-:S00]  /*0110*/  NOP ;  /* 0x0000000000007918 */ /* 0x000fc00000000000 */
        /* <DEDUP_REMOVED lines=14> */
.L_x_1:


//--------------------- .nv.constant0.triton_poi_fused_convolution_48 --------------------------
	.section	.nv.constant0.triton_poi_fused_convolution_48,"a",@progbits
	.sectionflags	@""
	.align	4
.nv.constant0.triton_poi_fused_convolution_48:
	.zero		548
